//
// Generated by NVIDIA NVVM Compiler
//
// Compiler Build ID: CL-36424714
// Cuda compilation tools, release 13.0, V13.0.88
// Based on NVVM 20.0.0
//

.version 9.0
.target sm_100
.address_size 64

	// .globl	_Z11print_tablePi
.extern .func  (.param .b32 func_retval0) vprintf
(
	.param .b64 vprintf_param_0,
	.param .b64 vprintf_param_1
)
;
.global .align 1 .b8 $str[14] = {37, 100, 32, 120, 32, 37, 100, 32, 61, 32, 37, 100, 10};

.visible .entry _Z11print_tablePi(
	.param .u64 .ptr .align 1 _Z11print_tablePi_param_0
)
{
	.local .align 8 .b8 	__local_depot0[16];
	.reg .b64 	%SP;
	.reg .b64 	%SPL;
	.reg .pred 	%p<2>;
	.reg .b32 	%r<14>;
	.reg .b64 	%rd<5>;

	mov.u64 	%SPL, __local_depot0;
	cvta.local.u64 	%SP, %SPL;
	mov.u32 	%r2, %tid.x;
	mov.u32 	%r3, %ctaid.x;
	mov.u32 	%r4, %ntid.x;
	mad.lo.s32 	%r1, %r3, %r4, %r2;
	setp.gt.s32 	%p1, %r1, 99;
	@%p1 bra 	$L__BB0_2;
	add.u64 	%rd1, %SP, 0;
	add.u64 	%rd2, %SPL, 0;
	mul.hi.s32 	%r5, %r1, 1717986919;
	shr.u32 	%r6, %r5, 31;
	shr.s32 	%r7, %r5, 2;
	add.s32 	%r8, %r7, %r6;
	mul.lo.s32 	%r9, %r8, 10;
	sub.s32 	%r10, %r1, %r9;
	mul.lo.s32 	%r11, %r8, %r10;
	st.local.v2.u32 	[%rd2], {%r8, %r10};
	st.local.u32 	[%rd2+8], %r11;
	mov.u64 	%rd3, $str;
	cvta.global.u64 	%rd4, %rd3;
	{ // callseq 0, 0
	.param .b64 param0;
	st.param.b64 	[param0], %rd4;
	.param .b64 param1;
	st.param.b64 	[param1], %rd1;
	.param .b32 retval0;
	call.uni (retval0), 
	vprintf, 
	(
	param0, 
	param1
	);
	ld.param.b32 	%r12, [retval0];
	} // callseq 0
$L__BB0_2:
	ret;

}


// ===== COMPILED SASS (sm_100) =====

	.target	sm_100

	.elftype	@"ET_EXEC"


//--------------------- .note.nv.tkinfo           --------------------------
	.section	.note.nv.tkinfo,"",@"SHT_NOTE"
	.sectionflags	@"SHF_NOTE_NV_TKINFO"
	.tkinfo
        /*0018*/ 	.word	0x00000002
        /*0030*/ 	.string	""
        /*0030*/ 	.string	"ptxas"
        /*0030*/ 	.string	"Cuda compilation tools, release 13.0, V13.0.88"
        /*0030*/ 	.string	"Build cuda_13.0.r13.0/compiler.36424714_0"
        /*0030*/ 	.string	"-arch sm_100 -m 64 "



//--------------------- .note.nv.cuinfo           --------------------------
	.section	.note.nv.cuinfo,"",@"SHT_NOTE"
	.sectionflags	@"SHF_NOTE_NV_CUINFO"
        /*0018*/ 	.short	0x0002
        /*001a*/ 	.short	0x0064
        /*001c*/ 	.short	0x0082
	.zero		2


//--------------------- .nv.info                  --------------------------
	.section	.nv.info,"",@"SHT_CUDA_INFO"
	.align	4


	//----- nvinfo : EIATTR_REGCOUNT
	.align		4
        /*0000*/ 	.byte	0x04, 0x2f
        /*0002*/ 	.short	(.L_2 - .L_1)
	.align		4
.L_1:
        /*0004*/ 	.word	index@(_Z11print_tablePi)
        /*0008*/ 	.word	0x00000018


	//----- nvinfo : EIATTR_FRAME_SIZE
	.align		4
.L_2:
        /*000c*/ 	.byte	0x04, 0x11
        /*000e*/ 	.short	(.L_4 - .L_3)
	.align		4
.L_3:
        /*0010*/ 	.word	index@(_Z11print_tablePi)
        /*0014*/ 	.word	0x00000010


	//----- nvinfo : EIATTR_MIN_STACK_SIZE
	.align		4
.L_4:
        /*0018*/ 	.byte	0x04, 0x12
        /*001a*/ 	.short	(.L_6 - .L_5)
	.align		4
.L_5:
        /*001c*/ 	.word	index@(_Z11print_tablePi)
        /*0020*/ 	.word	0x00000010
.L_6:


//--------------------- .nv.compat                --------------------------
	.section	.nv.compat,"",@"SHT_CUDA_COMPAT_INFO"
	.align	4
        /*0000*/ 	.byte	0x02, 0x09, 0x00, 0x00, 0x02, 0x02, 0x01, 0x00, 0x02, 0x05, 0x05, 0x00, 0x03, 0x07, 0x01, 0x01
        /*0010*/ 	.byte	0x02, 0x03, 0x00, 0x00, 0x02, 0x06, 0x01, 0x00, 0x04, 0x0b, 0x08, 0x00, 0x09, 0x00, 0x00, 0x00
        /*0020*/ 	.byte	0x00, 0x00, 0x00, 0x00


//--------------------- .nv.info._Z11print_tablePi --------------------------
	.section	.nv.info._Z11print_tablePi,"",@"SHT_CUDA_INFO"
	.sectionflags	@""
	.align	4


	//----- nvinfo : EIATTR_CUDA_API_VERSION
	.align		4
        /*0000*/ 	.byte	0x04, 0x37
        /*0002*/ 	.short	(.L_8 - .L_7)
.L_7:
        /*0004*/ 	.word	0x00000082


	//----- nvinfo : EIATTR_KPARAM_INFO
	.align		4
.L_8:
        /*0008*/ 	.byte	0x04, 0x17
        /*000a*/ 	.short	(.L_10 - .L_9)
.L_9:
        /*000c*/ 	.word	0x00000000
        /*0010*/ 	.short	0x0000
        /*0012*/ 	.short	0x0000
        /*0014*/ 	.byte	0x00, 0xf5, 0x21, 0x00


	//----- nvinfo : EIATTR_SPARSE_MMA_MASK
	.align		4
.L_10:
        /*0018*/ 	.byte	0x03, 0x50
        /*001a*/ 	.short	0x0000


	//----- nvinfo : EIATTR_MAXREG_COUNT
	.align		4
        /*001c*/ 	.byte	0x03, 0x1b
        /*001e*/ 	.short	0x00ff


	//----- nvinfo : EIATTR_EXTERNS
	.align		4
        /*0020*/ 	.byte	0x04, 0x0f
        /*0022*/ 	.short	(.L_12 - .L_11)


	//   ....[0]....
	.align		4
.L_11:
        /*0024*/ 	.word	index@(vprintf)


	//----- nvinfo : EIATTR_MERCURY_ISA_VERSION
	.align		4
.L_12:
        /*0028*/ 	.byte	0x03, 0x5f
        /*002a*/ 	.short	0x0101


	//----- nvinfo : EIATTR_VRC_CTA_INIT_COUNT
	.align		4
        /*002c*/ 	.byte	0x02, 0x4a
	.zero		1
	.zero		1


	//----- nvinfo : EIATTR_SYSCALL_OFFSETS
	.align		4
        /*0030*/ 	.byte	0x04, 0x46
        /*0032*/ 	.short	(.L_14 - .L_13)


	//   ....[0]....
.L_13:
        /*0034*/ 	.word	0x00000190


	//----- nvinfo : EIATTR_EXIT_INSTR_OFFSETS
	.align		4
.L_14:
        /*0038*/ 	.byte	0x04, 0x1c
        /*003a*/ 	.short	(.L_16 - .L_15)


	//   ....[0]....
.L_15:
        /*003c*/ 	.word	0x000000b0


	//   ....[1]....
        /*0040*/ 	.word	0x000001a0


	//----- nvinfo : EIATTR_CRS_STACK_SIZE
	.align		4
.L_16:
        /*0044*/ 	.byte	0x04, 0x1e
        /*0046*/ 	.short	(.L_18 - .L_17)
.L_17:
        /*0048*/ 	.word	0x00000000


	//----- nvinfo : EIATTR_CBANK_PARAM_SIZE
	.align		4
.L_18:
        /*004c*/ 	.byte	0x03, 0x19
        /*004e*/ 	.short	0x0008


	//----- nvinfo : EIATTR_PARAM_CBANK
	.align		4
        /*0050*/ 	.byte	0x04, 0x0a
        /*0052*/ 	.short	(.L_20 - .L_19)
	.align		4
.L_19:
        /*0054*/ 	.word	index@(.nv.constant0._Z11print_tablePi)
        /*0058*/ 	.short	0x0380
        /*005a*/ 	.short	0x0008


	//----- nvinfo : EIATTR_SW_WAR
	.align		4
.L_20:
        /*005c*/ 	.byte	0x04, 0x36
        /*005e*/ 	.short	(.L_22 - .L_21)
.L_21:
        /*0060*/ 	.word	0x00000008
.L_22:


//--------------------- .nv.callgraph             --------------------------
	.section	.nv.callgraph,"",@"SHT_CUDA_CALLGRAPH"
	.align	4
	.sectionentsize	8
	.align		4
        /*0000*/ 	.word	0x00000000
	.align		4
        /*0004*/ 	.word	0xffffffff
	.align		4
        /*0008*/ 	.word	index@(_Z11print_tablePi)
	.align		4
        /*000c*/ 	.word	index@(vprintf)
	.align		4
        /*0010*/ 	.word	0x00000000
	.align		4
        /*0014*/ 	.word	0xfffffffe
	.align		4
        /*0018*/ 	.word	0x00000000
	.align		4
        /*001c*/ 	.word	0xfffffffd
	.align		4
        /*0020*/ 	.word	0x00000000
	.align		4
        /*0024*/ 	.word	0xfffffffc


//--------------------- .nv.constant4             --------------------------
	.section	.nv.constant4,"a",@progbits
	.align	8
	.align		8
.nv.constant4:
        /*0000*/ 	.dword	vprintf
	.align		8
        /*0008*/ 	.dword	$str


//--------------------- .text._Z11print_tablePi   --------------------------
	.section	.text._Z11print_tablePi,"ax",@progbits
	.align	128
        .global         _Z11print_tablePi
        .type           _Z11print_tablePi,@function
        .size           _Z11print_tablePi,(.L_x_2 - _Z11print_tablePi)
        .other          _Z11print_tablePi,@"STO_CUDA_ENTRY STV_DEFAULT"
_Z11print_tablePi:
.text._Z11print_tablePi:
[----:B------:R-:W0:Y:S01]  /*0000*/  LDC R1, c[0x0][0x37c] ;  /* 0x0000df00ff017b82 */ /* 0x000e220000000800 */
[----:B------:R-:W1:Y:S01]  /*0010*/  S2R R3, SR_TID.X ;  /* 0x0000000000037919 */ /* 0x000e620000002100 */
[----:B------:R-:W2:Y:S06]  /*0020*/  LDCU UR5, c[0x0][0x2fc] ;  /* 0x00005f80ff0577ac */ /* 0x000eac0008000800 */
[----:B------:R-:W1:Y:S01]  /*0030*/  S2UR UR6, SR_CTAID.X ;  /* 0x00000000000679c3 */ /* 0x000e620000002500 */
[----:B0-----:R-:W-:Y:S01]  /*0040*/  VIADD R1, R1, 0xfffffff0 ;  /* 0xfffffff001017836 */ /* 0x001fe20000000000 */
[----:B------:R-:W0:Y:S06]  /*0050*/  LDCU UR4, c[0x0][0x2f8] ;  /* 0x00005f00ff0477ac */ /* 0x000e2c0008000800 */
[----:B------:R-:W1:Y:S01]  /*0060*/  LDC R0, c[0x0][0x360] ;  /* 0x0000d800ff007b82 */ /* 0x000e620000000800 */
[----:B0-----:R-:W-:-:S05]  /*0070*/  IADD3 R6, P1, PT, R1, UR4, RZ ;  /* 0x0000000401067c10 */ /* 0x001fca000ff3e0ff */
[----:B--2---:R-:W-:Y:S02]  /*0080*/  IMAD.X R7, RZ, RZ, UR5, P1 ;  /* 0x00000005ff077e24 */ /* 0x004fe400088e06ff */
[----:B-1----:R-:W-:-:S05]  /*0090*/  IMAD R3, R0, UR6, R3 ;  /* 0x0000000600037c24 */ /* 0x002fca000f8e0203 */
[----:B------:R-:W-:-:S13]  /*00a0*/  ISETP.GT.AND P0, PT, R3, 0x63, PT ;  /* 0x000000630300780c */ /* 0x000fda0003f04270 */
[----:B------:R-:W-:Y:S05]  /*00b0*/  @P0 EXIT ;  /* 0x000000000000094d */ /* 0x000fea0003800000 */
[----:B------:R-:W-:Y:S01]  /*00c0*/  IMAD.HI R2, R3, 0x66666667, RZ ;  /* 0x6666666703027827 */ /* 0x000fe200078e02ff */
[----:B------:R-:W-:Y:S01]  /*00d0*/  MOV R8, 0x0 ;  /* 0x0000000000087802 */ /* 0x000fe20000000f00 */
[----:B------:R-:W0:Y:S03]  /*00e0*/  LDCU.64 UR4, c[0x4][0x8] ;  /* 0x01000100ff0477ac */ /* 0x000e260008000a00 */
[----:B------:R-:W-:Y:S02]  /*00f0*/  SHF.R.U32.HI R5, RZ, 0x1f, R2 ;  /* 0x0000001fff057819 */ /* 0x000fe40000011602 */
[----:B------:R-:W1:Y:S02]  /*0100*/  LDC.64 R8, c[0x4][R8] ;  /* 0x0100000008087b82 */ /* 0x000e640000000a00 */
[----:B------:R-:W-:-:S05]  /*0110*/  LEA.HI.SX32 R2, R2, R5, 0x1e ;  /* 0x0000000502027211 */ /* 0x000fca00078ff2ff */
[----:B------:R-:W-:-:S04]  /*0120*/  IMAD R3, R2, -0xa, R3 ;  /* 0xfffffff602037824 */ /* 0x000fc800078e0203 */
[----:B------:R-:W-:Y:S01]  /*0130*/  IMAD R0, R2, R3, RZ ;  /* 0x0000000302007224 */ /* 0x000fe200078e02ff */
[----:B------:R2:W-:Y:S01]  /*0140*/  STL.64 [R1], R2 ;  /* 0x0000000201007387 */ /* 0x0005e20000100a00 */
[----:B0-----:R-:W-:Y:S01]  /*0150*/  MOV R4, UR4 ;  /* 0x0000000400047c02 */ /* 0x001fe20008000f00 */
[----:B------:R-:W-:Y:S02]  /*0160*/  IMAD.U32 R5, RZ, RZ, UR5 ;  /* 0x00000005ff057e24 */ /* 0x000fe4000f8e00ff */
[----:B------:R2:W-:Y:S05]  /*0170*/  STL [R1+0x8], R0 ;  /* 0x0000080001007387 */ /* 0x0005ea0000100800 */
[----:B------:R-:W-:-:S07]  /*0180*/  LEPC R20, `(.L_x_0) ;  /* 0x000000001014794e */ /* 0x000fce0000000000 */
[----:B-12---:R-:W-:Y:S05]  /*0190*/  CALL.ABS.NOINC R8 ;  /* 0x0000000008007343 */ /* 0x006fea0003c00000 */
.L_x_0:
[----:B------:R-:W-:Y:S05]  /*01a0*/  EXIT ;  /* 0x000000000000794d */ /* 0x000fea0003800000 */
.L_x_1:
[----:B------:R-:W-:-:S00]  /*01b0*/  BRA `(.L_x_1) ;  /* 0xfffffffc00fc7947 */ /* 0x000fc0000383ffff */
[----:B------:R-:W-:-:S00]  /*01c0*/  NOP ;  /* 0x0000000000007918 */ /* 0x000fc00000000000 */
        /* <DEDUP_REMOVED lines=11> */
.L_x_2:


//--------------------- .nv.global.init           --------------------------
	.section	.nv.global.init,"aw",@progbits
.nv.global.init:
	.type		$str,@object
	.size		$str,(.L_0 - $str)
$str:
        /*0000*/ 	.byte	0x25, 0x64, 0x20, 0x78, 0x20, 0x25, 0x64, 0x20, 0x3d, 0x20, 0x25, 0x64, 0x0a, 0x00
.L_0:


//--------------------- .nv.shared.reserved.0     --------------------------
	.section	.nv.shared.reserved.0,"aw",@nobits
	.weak		__nv_reservedSMEM_offset_0_alias
	.size		__nv_reservedSMEM_offset_0_alias, 0, 64
	.other		__nv_reservedSMEM_offset_0_alias,@"STO_CUDA_RESERVED_SHARED STV_DEFAULT"
__nv_reservedSMEM_offset_0_alias:
	.zero		0
	.zero		64


//--------------------- .nv.constant0._Z11print_tablePi --------------------------
	.section	.nv.constant0._Z11print_tablePi,"a",@progbits
	.sectionflags	@""
	.align	4
.nv.constant0._Z11print_tablePi:
	.zero		904


//--------------------- SYMBOLS --------------------------

	.type		.nv.reservedSmem.offset0,@object
	.size		.nv.reservedSmem.offset0,0x4
	.type		vprintf,@function
